	.headerflags	@"EF_CUDA_TEXMODE_UNIFIED EF_CUDA_64BIT_ADDRESS EF_CUDA_ACCELERATORS EF_CUDA_SM90 EF_CUDA_VIRTUAL_SM(EF_CUDA_SM90)"
	.elftype	@"ET_EXEC"


//--------------------- .nv.info                  --------------------------
	.section	.nv.info,"",@"SHT_CUDA_INFO"
	.align	4


	//----- nvinfo : EIATTR_REGCOUNT
	.align		4
        /*0000*/ 	.byte	0x04, 0x2f
        /*0002*/ 	.short	(.L_1 - .L_0)
	.align		4
.L_0:
        /*0004*/ 	.word	index@(triton_poi_fused_convolution_4)
        /*0008*/ 	.word	0x0000000a


	//----- nvinfo : EIATTR_MIN_STACK_SIZE
	.align		4
.L_1:
        /*000c*/ 	.byte	0x04, 0x12
        /*000e*/ 	.short	(.L_3 - .L_2)
	.align		4
.L_2:
        /*0010*/ 	.word	index@(triton_poi_fused_convolution_4)
        /*0014*/ 	.word	0x00000000


	//----- nvinfo : EIATTR_FRAME_SIZE
	.align		4
.L_3:
        /*0018*/ 	.byte	0x04, 0x11
        /*001a*/ 	.short	(.L_5 - .L_4)
	.align		4
.L_4:
        /*001c*/ 	.word	index@(triton_poi_fused_convolution_4)
        /*0020*/ 	.word	0x00000000


	//----- nvinfo : EIATTR_MIN_STACK_SIZE
	.align		4
.L_5:
        /*0024*/ 	.byte	0x04, 0x12
        /*0026*/ 	.short	(.L_7 - .L_6)
	.align		4
.L_6:
        /*0028*/ 	.word	index@(triton_poi_fused_convolution_4)
        /*002c*/ 	.word	0x00000000
.L_7:


//--------------------- .nv.info.triton_poi_fused_convolution_4 --------------------------
	.section	.nv.info.triton_poi_fused_convolution_4,"",@"SHT_CUDA_INFO"
	.sectionflags	@""
	.align	4


	//----- nvinfo : EIATTR_CUDA_API_VERSION
	.align		4
        /*0000*/ 	.byte	0x04, 0x37
        /*0002*/ 	.short	(.L_9 - .L_8)
.L_8:
        /*0004*/ 	.word	0x0000007c


	//----- nvinfo : EIATTR_KPARAM_INFO
	.align		4
.L_9:
        /*0008*/ 	.byte	0x04, 0x17
        /*000a*/ 	.short	(.L_11 - .L_10)
.L_10:
        /*000c*/ 	.word	0x00000000
        /*0010*/ 	.short	0x0002
        /*0012*/ 	.short	0x0010
        /*0014*/ 	.byte	0x00, 0xf0, 0x11, 0x00


	//----- nvinfo : EIATTR_KPARAM_INFO
	.align		4
.L_11:
        /*0018*/ 	.byte	0x04, 0x17
        /*001a*/ 	.short	(.L_13 - .L_12)
.L_12:
        /*001c*/ 	.word	0x00000000
        /*0020*/ 	.short	0x0001
        /*0022*/ 	.short	0x0008
        /*0024*/ 	.byte	0x00, 0xf4, 0x21, 0x00


	//----- nvinfo : EIATTR_KPARAM_INFO
	.align		4
.L_13:
        /*0028*/ 	.byte	0x04, 0x17
        /*002a*/ 	.short	(.L_15 - .L_14)
.L_14:
        /*002c*/ 	.word	0x00000000
        /*0030*/ 	.short	0x0000
        /*0032*/ 	.short	0x0000
        /*0034*/ 	.byte	0x00, 0xf4, 0x21, 0x00


	//----- nvinfo : EIATTR_SPARSE_MMA_MASK
	.align		4
.L_15:
        /*0038*/ 	.byte	0x03, 0x50
        /*003a*/ 	.short	0x0000


	//----- nvinfo : EIATTR_MAXREG_COUNT
	.align		4
        /*003c*/ 	.byte	0x03, 0x1b
        /*003e*/ 	.short	0x00ff


	//----- nvinfo : EIATTR_EXIT_INSTR_OFFSETS
	.align		4
        /*0040*/ 	.byte	0x04, 0x1c
        /*0042*/ 	.short	(.L_17 - .L_16)


	//   ....[0]....
.L_16:
        /*0044*/ 	.word	0x000000e0


	//   ....[1]....
        /*0048*/ 	.word	0x00000100


	//----- nvinfo : EIATTR_REQNTID
	.align		4
.L_17:
        /*004c*/ 	.byte	0x04, 0x10
        /*004e*/ 	.short	(.L_19 - .L_18)
.L_18:
        /*0050*/ 	.word	0x00000080
        /*0054*/ 	.word	0x00000001
        /*0058*/ 	.word	0x00000001


	//----- nvinfo : EIATTR_CBANK_PARAM_SIZE
	.align		4
.L_19:
        /*005c*/ 	.byte	0x03, 0x19
        /*005e*/ 	.short	0x0014


	//----- nvinfo : EIATTR_PARAM_CBANK
	.align		4
        /*0060*/ 	.byte	0x04, 0x0a
        /*0062*/ 	.short	(.L_21 - .L_20)
	.align		4
.L_20:
        /*0064*/ 	.word	index@(.nv.constant0.triton_poi_fused_convolution_4)
        /*0068*/ 	.short	0x0210
        /*006a*/ 	.short	0x0014


	//----- nvinfo : EIATTR_SW_WAR
	.align		4
.L_21:
        /*006c*/ 	.byte	0x04, 0x36
        /*006e*/ 	.short	(.L_23 - .L_22)
.L_22:
        /*0070*/ 	.word	0x00000008
.L_23:


//--------------------- .nv.callgraph             --------------------------
	.section	.nv.callgraph,"",@"SHT_CUDA_CALLGRAPH"
	.align	4
	.sectionentsize	8
	.align		4
        /*0000*/ 	.word	0x00000000
	.align		4
        /*0004*/ 	.word	0xffffffff
	.align		4
        /*0008*/ 	.word	0x00000000
	.align		4
        /*000c*/ 	.word	0xfffffffe
	.align		4
        /*0010*/ 	.word	0x00000000
	.align		4
        /*0014*/ 	.word	0xfffffffd
	.align		4
        /*0018*/ 	.word	0x00000000
	.align		4
        /*001c*/ 	.word	0xfffffffc


//--------------------- .text.triton_poi_fused_convolution_4 --------------------------
	.section	.text.triton_poi_fused_convolution_4,"ax",@progbits
	.align	128
        .global         triton_poi_fused_convolution_4
        .type           triton_poi_fused_convolution_4,@function
        .size           triton_poi_fused_convolution_4,(.L_x_1 - triton_poi_fused_convolution_4)
        .other          triton_poi_fused_convolution_4,@"STO_CUDA_ENTRY STV_DEFAULT"
triton_poi_fused_convolution_4:
.text.triton_poi_fused_convolution_4:
[----:B------:R-:W0:Y:S02]  /*0000*/  LDC R1, c[0x0][0x28] ;  /* 0x00000a00ff017b82 */ /* 0x000e240000000800 */
[----:B------:R-:W1:Y:S01]  /*0010*/  S2R R0, SR_TID.X ;  /* 0x0000000000007919 */ /* 0x000e620000002100 */
[----:B------:R-:W2:Y:S01]  /*0020*/  LDC.64 R2, c[0x0][0x210] ;  /* 0x00008400ff027b82 */ /* 0x000ea20000000a00 */
[----:B------:R-:W-:Y:S01]  /*0030*/  ULDC.64 UR4, c[0x0][0x208] ;  /* 0x0000820000047ab9 */ /* 0x000fe20000000a00 */
[----:B------:R-:W3:Y:S06]  /*0040*/  S2R R7, SR_CTAID.X ;  /* 0x0000000000077919 */ /* 0x000eec0000002500 */
[----:B------:R-:W4:Y:S01]  /*0050*/  LDC.64 R4, c[0x0][0x218] ;  /* 0x00008600ff047b82 */ /* 0x000f220000000a00 */
[----:B-1----:R-:W-:Y:S01]  /*0060*/  LOP3.LUT R0, R0, 0x7f, RZ, 0xc0, !PT ;  /* 0x0000007f00007812 */ /* 0x002fe200078ec0ff */
[----:B----4-:R-:W4:Y:S03]  /*0070*/  LDG.E R5, desc[UR4][R4.64] ;  /* 0x0000000404057981 */ /* 0x010f26000c1e1900 */
[----:B---3--:R-:W-:Y:S01]  /*0080*/  LEA R7, R7, R0, 0x7 ;  /* 0x0000000007077211 */ /* 0x008fe200078e38ff */
[----:B------:R-:W-:-:S03]  /*0090*/  HFMA2.MMA R0, -RZ, RZ, 0, 0 ;  /* 0x00000000ff007435 */ /* 0x000fc600000001ff */
[C---:B------:R-:W-:Y:S01]  /*00a0*/  ISETP.GE.AND P0, PT, R7.reuse, 0x1e4, PT ;  /* 0x000001e40700780c */ /* 0x040fe20003f06270 */
[----:B--2---:R-:W-:-:S12]  /*00b0*/  IMAD.WIDE R2, R7, 0x4, R2 ;  /* 0x0000000407027825 */ /* 0x004fd800078e0202 */
[----:B------:R-:W4:Y:S02]  /*00c0*/  @!P0 LDG.E R0, desc[UR4][R2.64] ;  /* 0x0000000402008981 */ /* 0x000f24000c1e1900 */
[----:B----4-:R-:W-:Y:S01]  /*00d0*/  FADD R7, R5, R0 ;  /* 0x0000000005077221 */ /* 0x010fe20000000000 */
[----:B------:R-:W-:Y:S06]  /*00e0*/  @P0 EXIT ;  /* 0x000000000000094d */ /* 0x000fec0003800000 */
[----:B------:R-:W-:Y:S01]  /*00f0*/  STG.E desc[UR4][R2.64], R7 ;  /* 0x0000000702007986 */ /* 0x000fe2000c101904 */
[----:B------:R-:W-:Y:S05]  /*0100*/  EXIT ;  /* 0x000000000000794d */ /* 0x000fea0003800000 */
.L_x_0:
[----:B------:R-:W-:-:S00]  /*0110*/  BRA `(.L_x_0) ;  /* 0xfffffffc00fc7947 */ /* 0x000fc0000383ffff */
[----:B------:R-:W-:-:S00]  /*0120*/  NOP ;  /* 0x0000000000007918 */ /* 0x000fc00000000000 */
        /* <DEDUP_REMOVED lines=13> */
.L_x_1:


//--------------------- .nv.constant0.triton_poi_fused_convolution_4 --------------------------
	.section	.nv.constant0.triton_poi_fused_convolution_4,"a",@progbits
	.sectionflags	@""
	.align	4
.nv.constant0.triton_poi_fused_convolution_4:
	.zero		548
